	.headerflags	@"EF_CUDA_TEXMODE_UNIFIED EF_CUDA_64BIT_ADDRESS EF_CUDA_ACCELERATORS EF_CUDA_SM90 EF_CUDA_VIRTUAL_SM(EF_CUDA_SM90)"
	.elftype	@"ET_EXEC"


//--------------------- .nv.info                  --------------------------
	.section	.nv.info,"",@"SHT_CUDA_INFO"
	.align	4


	//----- nvinfo : EIATTR_REGCOUNT
	.align		4
        /*0000*/ 	.byte	0x04, 0x2f
        /*0002*/ 	.short	(.L_1 - .L_0)
	.align		4
.L_0:
        /*0004*/ 	.word	index@(triton_poi_fused__safe_softmax_4)
        /*0008*/ 	.word	0x0000000e


	//----- nvinfo : EIATTR_MIN_STACK_SIZE
	.align		4
.L_1:
        /*000c*/ 	.byte	0x04, 0x12
        /*000e*/ 	.short	(.L_3 - .L_2)
	.align		4
.L_2:
        /*0010*/ 	.word	index@(triton_poi_fused__safe_softmax_4)
        /*0014*/ 	.word	0x00000000


	//----- nvinfo : EIATTR_FRAME_SIZE
	.align		4
.L_3:
        /*0018*/ 	.byte	0x04, 0x11
        /*001a*/ 	.short	(.L_5 - .L_4)
	.align		4
.L_4:
        /*001c*/ 	.word	index@(triton_poi_fused__safe_softmax_4)
        /*0020*/ 	.word	0x00000000


	//----- nvinfo : EIATTR_MIN_STACK_SIZE
	.align		4
.L_5:
        /*0024*/ 	.byte	0x04, 0x12
        /*0026*/ 	.short	(.L_7 - .L_6)
	.align		4
.L_6:
        /*0028*/ 	.word	index@(triton_poi_fused__safe_softmax_4)
        /*002c*/ 	.word	0x00000000
.L_7:


//--------------------- .nv.info.triton_poi_fused__safe_softmax_4 --------------------------
	.section	.nv.info.triton_poi_fused__safe_softmax_4,"",@"SHT_CUDA_INFO"
	.sectionflags	@""
	.align	4


	//----- nvinfo : EIATTR_CUDA_API_VERSION
	.align		4
        /*0000*/ 	.byte	0x04, 0x37
        /*0002*/ 	.short	(.L_9 - .L_8)
.L_8:
        /*0004*/ 	.word	0x0000007c


	//----- nvinfo : EIATTR_KPARAM_INFO
	.align		4
.L_9:
        /*0008*/ 	.byte	0x04, 0x17
        /*000a*/ 	.short	(.L_11 - .L_10)
.L_10:
        /*000c*/ 	.word	0x00000000
        /*0010*/ 	.short	0x0002
        /*0012*/ 	.short	0x0010
        /*0014*/ 	.byte	0x00, 0xf0, 0x11, 0x00


	//----- nvinfo : EIATTR_KPARAM_INFO
	.align		4
.L_11:
        /*0018*/ 	.byte	0x04, 0x17
        /*001a*/ 	.short	(.L_13 - .L_12)
.L_12:
        /*001c*/ 	.word	0x00000000
        /*0020*/ 	.short	0x0001
        /*0022*/ 	.short	0x0008
        /*0024*/ 	.byte	0x00, 0xf4, 0x21, 0x00


	//----- nvinfo : EIATTR_KPARAM_INFO
	.align		4
.L_13:
        /*0028*/ 	.byte	0x04, 0x17
        /*002a*/ 	.short	(.L_15 - .L_14)
.L_14:
        /*002c*/ 	.word	0x00000000
        /*0030*/ 	.short	0x0000
        /*0032*/ 	.short	0x0000
        /*0034*/ 	.byte	0x00, 0xf4, 0x21, 0x00


	//----- nvinfo : EIATTR_SPARSE_MMA_MASK
	.align		4
.L_15:
        /*0038*/ 	.byte	0x03, 0x50
        /*003a*/ 	.short	0x0000


	//----- nvinfo : EIATTR_MAXREG_COUNT
	.align		4
        /*003c*/ 	.byte	0x03, 0x1b
        /*003e*/ 	.short	0x00ff


	//----- nvinfo : EIATTR_EXIT_INSTR_OFFSETS
	.align		4
        /*0040*/ 	.byte	0x04, 0x1c
        /*0042*/ 	.short	(.L_17 - .L_16)


	//   ....[0]....
.L_16:
        /*0044*/ 	.word	0x00000280


	//   ....[1]....
        /*0048*/ 	.word	0x000002a0


	//----- nvinfo : EIATTR_REQNTID
	.align		4
.L_17:
        /*004c*/ 	.byte	0x04, 0x10
        /*004e*/ 	.short	(.L_19 - .L_18)
.L_18:
        /*0050*/ 	.word	0x00000080
        /*0054*/ 	.word	0x00000001
        /*0058*/ 	.word	0x00000001


	//----- nvinfo : EIATTR_CBANK_PARAM_SIZE
	.align		4
.L_19:
        /*005c*/ 	.byte	0x03, 0x19
        /*005e*/ 	.short	0x0014


	//----- nvinfo : EIATTR_PARAM_CBANK
	.align		4
        /*0060*/ 	.byte	0x04, 0x0a
        /*0062*/ 	.short	(.L_21 - .L_20)
	.align		4
.L_20:
        /*0064*/ 	.word	index@(.nv.constant0.triton_poi_fused__safe_softmax_4)
        /*0068*/ 	.short	0x0210
        /*006a*/ 	.short	0x0014


	//----- nvinfo : EIATTR_SW_WAR
	.align		4
.L_21:
        /*006c*/ 	.byte	0x04, 0x36
        /*006e*/ 	.short	(.L_23 - .L_22)
.L_22:
        /*0070*/ 	.word	0x00000008
.L_23:


//--------------------- .nv.callgraph             --------------------------
	.section	.nv.callgraph,"",@"SHT_CUDA_CALLGRAPH"
	.align	4
	.sectionentsize	8
	.align		4
        /*0000*/ 	.word	0x00000000
	.align		4
        /*0004*/ 	.word	0xffffffff
	.align		4
        /*0008*/ 	.word	0x00000000
	.align		4
        /*000c*/ 	.word	0xfffffffe
	.align		4
        /*0010*/ 	.word	0x00000000
	.align		4
        /*0014*/ 	.word	0xfffffffd
	.align		4
        /*0018*/ 	.word	0x00000000
	.align		4
        /*001c*/ 	.word	0xfffffffc


//--------------------- .text.triton_poi_fused__safe_softmax_4 --------------------------
	.section	.text.triton_poi_fused__safe_softmax_4,"ax",@progbits
	.align	128
        .global         triton_poi_fused__safe_softmax_4
        .type           triton_poi_fused__safe_softmax_4,@function
        .size           triton_poi_fused__safe_softmax_4,(.L_x_1 - triton_poi_fused__safe_softmax_4)
        .other          triton_poi_fused__safe_softmax_4,@"STO_CUDA_ENTRY STV_DEFAULT"
triton_poi_fused__safe_softmax_4:
.text.triton_poi_fused__safe_softmax_4:
[----:B------:R-:W0:Y:S02]  /*0000*/  LDC R1, c[0x0][0x28] ;  /* 0x00000a00ff017b82 */ /* 0x000e240000000800 */
[----:B------:R-:W1:Y:S01]  /*0010*/  S2R R0, SR_TID.X ;  /* 0x0000000000007919 */ /* 0x000e620000002100 */
[----:B------:R-:W2:Y:S01]  /*0020*/  LDC.64 R2, c[0x0][0x210] ;  /* 0x00008400ff027b82 */ /* 0x000ea20000000a00 */
[----:B------:R-:W-:Y:S01]  /*0030*/  IMAD.MOV.U32 R11, RZ, RZ, RZ ;  /* 0x000000ffff0b7224 */ /* 0x000fe200078e00ff */
[----:B------:R-:W-:Y:S01]  /*0040*/  ULDC.64 UR4, c[0x0][0x208] ;  /* 0x0000820000047ab9 */ /* 0x000fe20000000a00 */
[----:B------:R-:W3:Y:S01]  /*0050*/  S2R R7, SR_CTAID.X ;  /* 0x0000000000077919 */ /* 0x000ee20000002500 */
[----:B------:R-:W-:Y:S01]  /*0060*/  IMAD.MOV.U32 R6, RZ, RZ, RZ ;  /* 0x000000ffff067224 */ /* 0x000fe200078e00ff */
[----:B-1----:R-:W-:Y:S02]  /*0070*/  LOP3.LUT R0, R0, 0x7f, RZ, 0xc0, !PT ;  /* 0x0000007f00007812 */ /* 0x002fe400078ec0ff */
[----:B---3--:R-:W-:-:S03]  /*0080*/  SHF.R.S32.HI R4, RZ, 0x18, R7 ;  /* 0x00000018ff047819 */ /* 0x008fc60000011407 */
[----:B------:R-:W-:Y:S01]  /*0090*/  IMAD R7, R7, 0x80, R0 ;  /* 0x0000008007077824 */ /* 0x000fe200078e0200 */
[----:B------:R-:W-:-:S04]  /*00a0*/  SGXT R0, R4, 0x1 ;  /* 0x000000010400781a */ /* 0x000fc80000000200 */
[----:B------:R-:W-:Y:S02]  /*00b0*/  ISETP.GE.AND P0, PT, R7, 0x100, PT ;  /* 0x000001000700780c */ /* 0x000fe40003f06270 */
[----:B------:R-:W-:-:S04]  /*00c0*/  LEA.HI R0, R0, R7, RZ, 0x2 ;  /* 0x0000000700007211 */ /* 0x000fc800078f10ff */
[----:B------:R-:W-:-:S05]  /*00d0*/  LOP3.LUT R5, R0, 0xfffffffc, RZ, 0xc0, !PT ;  /* 0xfffffffc00057812 */ /* 0x000fca00078ec0ff */
[----:B--2---:R-:W-:-:S05]  /*00e0*/  IMAD.WIDE R4, R5, 0x4, R2 ;  /* 0x0000000405047825 */ /* 0x004fca00078e0202 */
[----:B------:R-:W2:Y:S01]  /*00f0*/  @!P0 LDG.E.EL R11, desc[UR4][R4.64] ;  /* 0x00000004040b8981 */ /* 0x000ea2000c2e1900 */
[----:B------:R-:W-:-:S03]  /*0100*/  CS2R R8, SRZ ;  /* 0x0000000000087805 */ /* 0x000fc6000001ff00 */
[----:B------:R-:W3:Y:S04]  /*0110*/  @!P0 LDG.E.EL R6, desc[UR4][R4.64+0x4] ;  /* 0x0000040404068981 */ /* 0x000ee8000c2e1900 */
[----:B------:R-:W4:Y:S04]  /*0120*/  @!P0 LDG.E.EL R8, desc[UR4][R4.64+0x8] ;  /* 0x0000080404088981 */ /* 0x000f28000c2e1900 */
[----:B------:R-:W5:Y:S01]  /*0130*/  @!P0 LDG.E.EL R9, desc[UR4][R4.64+0xc] ;  /* 0x00000c0404098981 */ /* 0x000f62000c2e1900 */
[----:B------:R-:W-:Y:S02]  /*0140*/  IMAD.MOV.U32 R0, RZ, RZ, RZ ;  /* 0x000000ffff007224 */ /* 0x000fe400078e00ff */
[----:B------:R-:W-:-:S05]  /*0150*/  IMAD.WIDE R2, R7, 0x4, R2 ;  /* 0x0000000407027825 */ /* 0x000fca00078e0202 */
[----:B------:R1:W5:Y:S02]  /*0160*/  @!P0 LDG.E R0, desc[UR4][R2.64] ;  /* 0x0000000402008981 */ /* 0x000364000c1e1900 */
[----:B-1----:R-:W1:Y:S02]  /*0170*/  LDC.64 R2, c[0x0][0x218] ;  /* 0x00008600ff027b82 */ /* 0x002e640000000a00 */
[----:B-1----:R-:W-:Y:S01]  /*0180*/  IMAD.WIDE R2, R7, 0x4, R2 ;  /* 0x0000000407027825 */ /* 0x002fe200078e0202 */
[C---:B--2---:R-:W-:Y:S02]  /*0190*/  FSETP.NAN.AND P2, PT, R11.reuse, R11, PT ;  /* 0x0000000b0b00720b */ /* 0x044fe40003f48000 */
[----:B---3--:R-:W-:-:S11]  /*01a0*/  FSETP.GT.AND P1, PT, R11, R6, PT ;  /* 0x000000060b00720b */ /* 0x008fd60003f24000 */
[----:B------:R-:W-:-:S04]  /*01b0*/  @!P2 FSEL R11, R11, R6, P1 ;  /* 0x000000060b0ba208 */ /* 0x000fc80000800000 */
[C---:B----4-:R-:W-:Y:S02]  /*01c0*/  FSETP.GT.AND P1, PT, R11.reuse, R8, PT ;  /* 0x000000080b00720b */ /* 0x050fe40003f24000 */
[----:B------:R-:W-:-:S11]  /*01d0*/  FSETP.NAN.AND P2, PT, R11, R11, PT ;  /* 0x0000000b0b00720b */ /* 0x000fd60003f48000 */
[----:B------:R-:W-:-:S04]  /*01e0*/  @!P1 FSEL R11, R11, R8, P2 ;  /* 0x000000080b0b9208 */ /* 0x000fc80001000000 */
[C---:B-----5:R-:W-:Y:S02]  /*01f0*/  FSETP.GT.AND P1, PT, R11.reuse, R9, PT ;  /* 0x000000090b00720b */ /* 0x060fe40003f24000 */
[----:B------:R-:W-:-:S11]  /*0200*/  FSETP.NAN.AND P2, PT, R11, R11, PT ;  /* 0x0000000b0b00720b */ /* 0x000fd60003f48000 */
[----:B------:R-:W-:-:S05]  /*0210*/  @!P1 FSEL R11, R11, R9, P2 ;  /* 0x000000090b0b9208 */ /* 0x000fca0001000000 */
[----:B------:R-:W-:-:S04]  /*0220*/  FADD R0, -R11, R0 ;  /* 0x000000000b007221 */ /* 0x000fc80000000100 */
[----:B------:R-:W-:-:S05]  /*0230*/  FMUL R0, R0, 1.4426950216293334961 ;  /* 0x3fb8aa3b00007820 */ /* 0x000fca0000400000 */
[----:B------:R-:W-:-:S13]  /*0240*/  FSETP.GEU.AND P1, PT, R0, -126, PT ;  /* 0xc2fc00000000780b */ /* 0x000fda0003f2e000 */
[----:B------:R-:W-:-:S04]  /*0250*/  @!P1 FMUL R0, R0, 0.5 ;  /* 0x3f00000000009820 */ /* 0x000fc80000400000 */
[----:B------:R-:W1:Y:S02]  /*0260*/  MUFU.EX2 R5, R0 ;  /* 0x0000000000057308 */ /* 0x000e640000000800 */
[----:B-1----:R-:W-:Y:S01]  /*0270*/  @!P1 FMUL R5, R5, R5 ;  /* 0x0000000505059220 */ /* 0x002fe20000400000 */
[----:B------:R-:W-:Y:S06]  /*0280*/  @P0 EXIT ;  /* 0x000000000000094d */ /* 0x000fec0003800000 */
[----:B------:R-:W-:Y:S01]  /*0290*/  STG.E desc[UR4][R2.64], R5 ;  /* 0x0000000502007986 */ /* 0x000fe2000c101904 */
[----:B------:R-:W-:Y:S05]  /*02a0*/  EXIT ;  /* 0x000000000000794d */ /* 0x000fea0003800000 */
.L_x_0:
[----:B------:R-:W-:-:S00]  /*02b0*/  BRA `(.L_x_0) ;  /* 0xfffffffc00fc7947 */ /* 0x000fc0000383ffff */
[----:B------:R-:W-:-:S00]  /*02c0*/  NOP ;  /* 0x0000000000007918 */ /* 0x000fc00000000000 */
        /* <DEDUP_REMOVED lines=11> */
.L_x_1:


//--------------------- .nv.constant0.triton_poi_fused__safe_softmax_4 --------------------------
	.section	.nv.constant0.triton_poi_fused__safe_softmax_4,"a",@progbits
	.sectionflags	@""
	.align	4
.nv.constant0.triton_poi_fused__safe_softmax_4:
	.zero		548
